//
// Generated by NVIDIA NVVM Compiler
//
// Compiler Build ID: CL-36424714
// Cuda compilation tools, release 13.0, V13.0.88
// Based on NVVM 20.0.0
//

.version 9.0
.target sm_100
.address_size 64

	// .globl	_Z11area_kernelPdldd
.extern .shared .align 16 .b8 sdata[];

.visible .entry _Z11area_kernelPdldd(
	.param .u64 .ptr .align 1 _Z11area_kernelPdldd_param_0,
	.param .u64 _Z11area_kernelPdldd_param_1,
	.param .f64 _Z11area_kernelPdldd_param_2,
	.param .f64 _Z11area_kernelPdldd_param_3
)
{
	.reg .pred 	%p<11>;
	.reg .b32 	%r<46>;
	.reg .b64 	%rd<8>;
	.reg .b64 	%fd<73>;

	ld.param.u64 	%rd1, [_Z11area_kernelPdldd_param_0];
	ld.param.u64 	%rd2, [_Z11area_kernelPdldd_param_1];
	ld.param.f64 	%fd12, [_Z11area_kernelPdldd_param_2];
	ld.param.f64 	%fd13, [_Z11area_kernelPdldd_param_3];
	mov.u32 	%r1, %ntid.x;
	mov.u32 	%r2, %ctaid.x;
	mov.u32 	%r3, %tid.x;
	mad.lo.s32 	%r18, %r1, %r2, %r3;
	cvt.u64.u32 	%rd3, %r18;
	sub.f64 	%fd14, %fd13, %fd12;
	cvt.rn.f64.s64 	%fd15, %rd2;
	div.rn.f64 	%fd1, %fd14, %fd15;
	cvt.rn.f64.u32 	%fd16, %r18;
	fma.rn.f64 	%fd2, %fd1, %fd16, %fd12;
	setp.le.s64 	%p1, %rd2, %rd3;
	shl.b32 	%r19, %r3, 3;
	mov.u32 	%r20, sdata;
	add.s32 	%r4, %r20, %r19;
	@%p1 bra 	$L__BB0_2;
	mul.f64 	%fd17, %fd2, %fd2;
	fma.rn.f64 	%fd18, %fd2, %fd17, 0d3FF0000000000000;
	mul.f64 	%fd19, %fd2, 0d4022000000000000;
	mul.f64 	%fd20, %fd18, %fd18;
	div.rn.f64 	%fd21, %fd19, %fd20;
	add.f64 	%fd22, %fd1, %fd2;
	mul.f64 	%fd23, %fd22, %fd22;
	fma.rn.f64 	%fd24, %fd22, %fd23, 0d3FF0000000000000;
	mul.f64 	%fd25, %fd22, 0d4022000000000000;
	mul.f64 	%fd26, %fd24, %fd24;
	div.rn.f64 	%fd27, %fd25, %fd26;
	add.f64 	%fd28, %fd21, %fd27;
	mul.f64 	%fd29, %fd28, 0d3FE0000000000000;
	mul.f64 	%fd30, %fd1, %fd29;
	st.shared.f64 	[%r4], %fd30;
	bra.uni 	$L__BB0_3;
$L__BB0_2:
	mov.b64 	%rd4, 0;
	st.shared.u64 	[%r4], %rd4;
$L__BB0_3:
	add.s32 	%r22, %r1, -1;
	cvt.rn.f64.u32 	%fd70, %r22;
	{
	.reg .b32 %temp; 
	mov.b64 	{%temp, %r41}, %fd70;
	}
	{
	.reg .b32 %temp; 
	mov.b64 	{%r42, %temp}, %fd70;
	}
	setp.gt.s32 	%p2, %r41, 1048575;
	mov.b32 	%r43, -1023;
	@%p2 bra 	$L__BB0_5;
	mul.f64 	%fd70, %fd70, 0d4350000000000000;
	{
	.reg .b32 %temp; 
	mov.b64 	{%temp, %r41}, %fd70;
	}
	{
	.reg .b32 %temp; 
	mov.b64 	{%r42, %temp}, %fd70;
	}
	mov.b32 	%r43, -1077;
$L__BB0_5:
	add.s32 	%r24, %r41, -1;
	setp.gt.u32 	%p3, %r24, 2146435070;
	@%p3 bra 	$L__BB0_9;
	shr.u32 	%r27, %r41, 20;
	add.s32 	%r44, %r43, %r27;
	and.b32  	%r28, %r41, 1048575;
	or.b32  	%r29, %r28, 1072693248;
	mov.b64 	%fd71, {%r42, %r29};
	setp.lt.u32 	%p5, %r29, 1073127583;
	@%p5 bra 	$L__BB0_8;
	{
	.reg .b32 %temp; 
	mov.b64 	{%r30, %temp}, %fd71;
	}
	{
	.reg .b32 %temp; 
	mov.b64 	{%temp, %r31}, %fd71;
	}
	add.s32 	%r32, %r31, -1048576;
	mov.b64 	%fd71, {%r30, %r32};
	add.s32 	%r44, %r44, 1;
$L__BB0_8:
	add.f64 	%fd32, %fd71, 0dBFF0000000000000;
	add.f64 	%fd33, %fd71, 0d3FF0000000000000;
	rcp.approx.ftz.f64 	%fd34, %fd33;
	neg.f64 	%fd35, %fd33;
	fma.rn.f64 	%fd36, %fd35, %fd34, 0d3FF0000000000000;
	fma.rn.f64 	%fd37, %fd36, %fd36, %fd36;
	fma.rn.f64 	%fd38, %fd37, %fd34, %fd34;
	mul.f64 	%fd39, %fd32, %fd38;
	fma.rn.f64 	%fd40, %fd32, %fd38, %fd39;
	mul.f64 	%fd41, %fd40, %fd40;
	fma.rn.f64 	%fd42, %fd41, 0d3EB1380B3AE80F1E, 0d3ED0EE258B7A8B04;
	fma.rn.f64 	%fd43, %fd42, %fd41, 0d3EF3B2669F02676F;
	fma.rn.f64 	%fd44, %fd43, %fd41, 0d3F1745CBA9AB0956;
	fma.rn.f64 	%fd45, %fd44, %fd41, 0d3F3C71C72D1B5154;
	fma.rn.f64 	%fd46, %fd45, %fd41, 0d3F624924923BE72D;
	fma.rn.f64 	%fd47, %fd46, %fd41, 0d3F8999999999A3C4;
	fma.rn.f64 	%fd48, %fd47, %fd41, 0d3FB5555555555554;
	sub.f64 	%fd49, %fd32, %fd40;
	add.f64 	%fd50, %fd49, %fd49;
	neg.f64 	%fd51, %fd40;
	fma.rn.f64 	%fd52, %fd51, %fd32, %fd50;
	mul.f64 	%fd53, %fd38, %fd52;
	mul.f64 	%fd54, %fd41, %fd48;
	fma.rn.f64 	%fd55, %fd54, %fd40, %fd53;
	xor.b32  	%r33, %r44, -2147483648;
	mov.b32 	%r34, 1127219200;
	mov.b64 	%fd56, {%r33, %r34};
	mov.b32 	%r35, -2147483648;
	mov.b64 	%fd57, {%r35, %r34};
	sub.f64 	%fd58, %fd56, %fd57;
	fma.rn.f64 	%fd59, %fd58, 0d3FE62E42FEFA39EF, %fd40;
	fma.rn.f64 	%fd60, %fd58, 0dBFE62E42FEFA39EF, %fd59;
	sub.f64 	%fd61, %fd60, %fd40;
	sub.f64 	%fd62, %fd55, %fd61;
	fma.rn.f64 	%fd63, %fd58, 0d3C7ABC9E3B39803F, %fd62;
	add.f64 	%fd72, %fd59, %fd63;
	bra.uni 	$L__BB0_10;
$L__BB0_9:
	fma.rn.f64 	%fd31, %fd70, 0d7FF0000000000000, 0d7FF0000000000000;
	{
	.reg .b32 %temp; 
	mov.b64 	{%temp, %r25}, %fd70;
	}
	and.b32  	%r26, %r25, 2147483647;
	setp.eq.s32 	%p4, %r26, 0;
	selp.f64 	%fd72, 0dFFF0000000000000, %fd31, %p4;
$L__BB0_10:
	mul.f64 	%fd64, %fd72, 0d3C7777D0FFDA0D24;
	fma.rn.f64 	%fd65, %fd72, 0d3FF71547652B82FE, %fd64;
	cvt.rzi.s32.f64 	%r36, %fd65;
	mov.b32 	%r37, 1;
	shl.b32 	%r45, %r37, %r36;
$L__BB0_11:
	add.s32 	%r38, %r45, %r3;
	setp.ge.u32 	%p6, %r38, %r1;
	setp.ge.u32 	%p7, %r3, %r45;
	or.pred  	%p8, %p7, %p6;
	@%p8 bra 	$L__BB0_13;
	shl.b32 	%r39, %r45, 3;
	add.s32 	%r40, %r4, %r39;
	ld.shared.f64 	%fd66, [%r40];
	ld.shared.f64 	%fd67, [%r4];
	add.f64 	%fd68, %fd66, %fd67;
	st.shared.f64 	[%r4], %fd68;
$L__BB0_13:
	bar.sync 	0;
	shr.u32 	%r17, %r45, 1;
	setp.gt.u32 	%p9, %r45, 1;
	mov.u32 	%r45, %r17;
	@%p9 bra 	$L__BB0_11;
	setp.ne.s32 	%p10, %r3, 0;
	@%p10 bra 	$L__BB0_16;
	ld.shared.f64 	%fd69, [sdata];
	cvta.to.global.u64 	%rd5, %rd1;
	mul.wide.u32 	%rd6, %r2, 8;
	add.s64 	%rd7, %rd5, %rd6;
	st.global.f64 	[%rd7], %fd69;
$L__BB0_16:
	ret;

}


// ===== COMPILED SASS (sm_100) =====

	.target	sm_100

	.elftype	@"ET_EXEC"


//--------------------- .note.nv.tkinfo           --------------------------
	.section	.note.nv.tkinfo,"",@"SHT_NOTE"
	.sectionflags	@"SHF_NOTE_NV_TKINFO"
	.tkinfo
        /*0018*/ 	.word	0x00000002
        /*0030*/ 	.string	""
        /*0030*/ 	.string	"ptxas"
        /*0030*/ 	.string	"Cuda compilation tools, release 13.0, V13.0.88"
        /*0030*/ 	.string	"Build cuda_13.0.r13.0/compiler.36424714_0"
        /*0030*/ 	.string	"-arch sm_100 -m 64 "



//--------------------- .note.nv.cuinfo           --------------------------
	.section	.note.nv.cuinfo,"",@"SHT_NOTE"
	.sectionflags	@"SHF_NOTE_NV_CUINFO"
        /*0018*/ 	.short	0x0002
        /*001a*/ 	.short	0x0064
        /*001c*/ 	.short	0x0082
	.zero		2


//--------------------- .nv.info                  --------------------------
	.section	.nv.info,"",@"SHT_CUDA_INFO"
	.align	4


	//----- nvinfo : EIATTR_REGCOUNT
	.align		4
        /*0000*/ 	.byte	0x04, 0x2f
        /*0002*/ 	.short	(.L_1 - .L_0)
	.align		4
.L_0:
        /*0004*/ 	.word	index@(_Z11area_kernelPdldd)
        /*0008*/ 	.word	0x00000020


	//----- nvinfo : EIATTR_FRAME_SIZE
	.align		4
.L_1:
        /*000c*/ 	.byte	0x04, 0x11
        /*000e*/ 	.short	(.L_3 - .L_2)
	.align		4
.L_2:
        /*0010*/ 	.word	index@($__internal_0_$__cuda_sm20_div_rn_f64_full)
        /*0014*/ 	.word	0x00000000


	//----- nvinfo : EIATTR_FRAME_SIZE
	.align		4
.L_3:
        /*0018*/ 	.byte	0x04, 0x11
        /*001a*/ 	.short	(.L_5 - .L_4)
	.align		4
.L_4:
        /*001c*/ 	.word	index@(_Z11area_kernelPdldd)
        /*0020*/ 	.word	0x00000000


	//----- nvinfo : EIATTR_MIN_STACK_SIZE
	.align		4
.L_5:
        /*0024*/ 	.byte	0x04, 0x12
        /*0026*/ 	.short	(.L_7 - .L_6)
	.align		4
.L_6:
        /*0028*/ 	.word	index@(_Z11area_kernelPdldd)
        /*002c*/ 	.word	0x00000000
.L_7:


//--------------------- .nv.compat                --------------------------
	.section	.nv.compat,"",@"SHT_CUDA_COMPAT_INFO"
	.align	4
        /*0000*/ 	.byte	0x02, 0x09, 0x00, 0x00, 0x02, 0x02, 0x01, 0x00, 0x02, 0x05, 0x05, 0x00, 0x03, 0x07, 0x01, 0x01
        /*0010*/ 	.byte	0x02, 0x03, 0x00, 0x00, 0x02, 0x06, 0x01, 0x00, 0x04, 0x0b, 0x08, 0x00, 0x01, 0x00, 0x00, 0x00
        /*0020*/ 	.byte	0x00, 0x00, 0x00, 0x00


//--------------------- .nv.info._Z11area_kernelPdldd --------------------------
	.section	.nv.info._Z11area_kernelPdldd,"",@"SHT_CUDA_INFO"
	.sectionflags	@""
	.align	4


	//----- nvinfo : EIATTR_CUDA_API_VERSION
	.align		4
        /*0000*/ 	.byte	0x04, 0x37
        /*0002*/ 	.short	(.L_9 - .L_8)
.L_8:
        /*0004*/ 	.word	0x00000082


	//----- nvinfo : EIATTR_KPARAM_INFO
	.align		4
.L_9:
        /*0008*/ 	.byte	0x04, 0x17
        /*000a*/ 	.short	(.L_11 - .L_10)
.L_10:
        /*000c*/ 	.word	0x00000000
        /*0010*/ 	.short	0x0003
        /*0012*/ 	.short	0x0018
        /*0014*/ 	.byte	0x00, 0xf0, 0x21, 0x00


	//----- nvinfo : EIATTR_KPARAM_INFO
	.align		4
.L_11:
        /*0018*/ 	.byte	0x04, 0x17
        /*001a*/ 	.short	(.L_13 - .L_12)
.L_12:
        /*001c*/ 	.word	0x00000000
        /*0020*/ 	.short	0x0002
        /*0022*/ 	.short	0x0010
        /*0024*/ 	.byte	0x00, 0xf0, 0x21, 0x00


	//----- nvinfo : EIATTR_KPARAM_INFO
	.align		4
.L_13:
        /*0028*/ 	.byte	0x04, 0x17
        /*002a*/ 	.short	(.L_15 - .L_14)
.L_14:
        /*002c*/ 	.word	0x00000000
        /*0030*/ 	.short	0x0001
        /*0032*/ 	.short	0x0008
        /*0034*/ 	.byte	0x00, 0xf0, 0x21, 0x00


	//----- nvinfo : EIATTR_KPARAM_INFO
	.align		4
.L_15:
        /*0038*/ 	.byte	0x04, 0x17
        /*003a*/ 	.short	(.L_17 - .L_16)
.L_16:
        /*003c*/ 	.word	0x00000000
        /*0040*/ 	.short	0x0000
        /*0042*/ 	.short	0x0000
        /*0044*/ 	.byte	0x00, 0xf5, 0x21, 0x00


	//----- nvinfo : EIATTR_SPARSE_MMA_MASK
	.align		4
.L_17:
        /*0048*/ 	.byte	0x03, 0x50
        /*004a*/ 	.short	0x0000


	//----- nvinfo : EIATTR_MAXREG_COUNT
	.align		4
        /*004c*/ 	.byte	0x03, 0x1b
        /*004e*/ 	.short	0x00ff


	//----- nvinfo : EIATTR_NUM_BARRIERS
	.align		4
        /*0050*/ 	.byte	0x02, 0x4c
        /*0052*/ 	.byte	0x01
	.zero		1


	//----- nvinfo : EIATTR_MERCURY_ISA_VERSION
	.align		4
        /*0054*/ 	.byte	0x03, 0x5f
        /*0056*/ 	.short	0x0101


	//----- nvinfo : EIATTR_VRC_CTA_INIT_COUNT
	.align		4
        /*0058*/ 	.byte	0x02, 0x4a
	.zero		1
	.zero		1


	//----- nvinfo : EIATTR_EXIT_INSTR_OFFSETS
	.align		4
        /*005c*/ 	.byte	0x04, 0x1c
        /*005e*/ 	.short	(.L_19 - .L_18)


	//   ....[0]....
.L_18:
        /*0060*/ 	.word	0x00000ce0


	//   ....[1]....
        /*0064*/ 	.word	0x00000d70


	//----- nvinfo : EIATTR_CRS_STACK_SIZE
	.align		4
.L_19:
        /*0068*/ 	.byte	0x04, 0x1e
        /*006a*/ 	.short	(.L_21 - .L_20)
.L_20:
        /*006c*/ 	.word	0x00000000


	//----- nvinfo : EIATTR_CBANK_PARAM_SIZE
	.align		4
.L_21:
        /*0070*/ 	.byte	0x03, 0x19
        /*0072*/ 	.short	0x0020


	//----- nvinfo : EIATTR_PARAM_CBANK
	.align		4
        /*0074*/ 	.byte	0x04, 0x0a
        /*0076*/ 	.short	(.L_23 - .L_22)
	.align		4
.L_22:
        /*0078*/ 	.word	index@(.nv.constant0._Z11area_kernelPdldd)
        /*007c*/ 	.short	0x0380
        /*007e*/ 	.short	0x0020


	//----- nvinfo : EIATTR_SW_WAR
	.align		4
.L_23:
        /*0080*/ 	.byte	0x04, 0x36
        /*0082*/ 	.short	(.L_25 - .L_24)
.L_24:
        /*0084*/ 	.word	0x00000008
.L_25:


//--------------------- .nv.callgraph             --------------------------
	.section	.nv.callgraph,"",@"SHT_CUDA_CALLGRAPH"
	.align	4
	.sectionentsize	8
	.align		4
        /*0000*/ 	.word	0x00000000
	.align		4
        /*0004*/ 	.word	0xffffffff
	.align		4
        /*0008*/ 	.word	0x00000000
	.align		4
        /*000c*/ 	.word	0xfffffffe
	.align		4
        /*0010*/ 	.word	0x00000000
	.align		4
        /*0014*/ 	.word	0xfffffffd
	.align		4
        /*0018*/ 	.word	0x00000000
	.align		4
        /*001c*/ 	.word	0xfffffffc


//--------------------- .text._Z11area_kernelPdldd --------------------------
	.section	.text._Z11area_kernelPdldd,"ax",@progbits
	.align	128
        .global         _Z11area_kernelPdldd
        .type           _Z11area_kernelPdldd,@function
        .size           _Z11area_kernelPdldd,(.L_x_17 - _Z11area_kernelPdldd)
        .other          _Z11area_kernelPdldd,@"STO_CUDA_ENTRY STV_DEFAULT"
_Z11area_kernelPdldd:
.text._Z11area_kernelPdldd:
[----:B------:R-:W-:Y:S01]  /*0000*/  LDC R1, c[0x0][0x37c] ;  /* 0x0000df00ff017b82 */ /* 0x000fe20000000800 */
[----:B------:R-:W0:Y:S01]  /*0010*/  LDCU.64 UR4, c[0x0][0x388] ;  /* 0x00007100ff0477ac */ /* 0x000e220008000a00 */
[----:B------:R-:W-:-:S06]  /*0020*/  IMAD.MOV.U32 R2, RZ, RZ, 0x1 ;  /* 0x00000001ff027424 */ /* 0x000fcc00078e00ff */
[----:B------:R-:W1:Y:S01]  /*0030*/  LDC.64 R6, c[0x0][0x390] ;  /* 0x0000e400ff067b82 */ /* 0x000e620000000a00 */
[----:B------:R-:W2:Y:S07]  /*0040*/  LDCU UR6, c[0x0][0x360] ;  /* 0x00006c00ff0677ac */ /* 0x000eae0008000800 */
[----:B------:R-:W1:Y:S01]  /*0050*/  LDC.64 R10, c[0x0][0x398] ;  /* 0x0000e600ff0a7b82 */ /* 0x000e620000000a00 */
[----:B0-----:R-:W0:Y:S08]  /*0060*/  I2F.F64.S64 R8, UR4 ;  /* 0x0000000400087d12 */ /* 0x001e300008301c00 */
[----:B0-----:R-:W0:Y:S01]  /*0070*/  MUFU.RCP64H R3, R9 ;  /* 0x0000000900037308 */ /* 0x001e220000001800 */
[----:B-1----:R-:W-:Y:S01]  /*0080*/  DADD R10, R10, -R6 ;  /* 0x000000000a0a7229 */ /* 0x002fe20000000806 */
[----:B------:R-:W2:Y:S01]  /*0090*/  S2R R6, SR_CTAID.X ;  /* 0x0000000000067919 */ /* 0x000ea20000002500 */
[----:B------:R-:W2:Y:S08]  /*00a0*/  S2R R7, SR_TID.X ;  /* 0x0000000000077919 */ /* 0x000eb00000002100 */
[----:B------:R-:W-:Y:S01]  /*00b0*/  FSETP.GEU.AND P1, PT, |R11|, 6.5827683646048100446e-37, PT ;  /* 0x036000000b00780b */ /* 0x000fe20003f2e200 */
[----:B0-----:R-:W-:-:S08]  /*00c0*/  DFMA R4, -R8, R2, 1 ;  /* 0x3ff000000804742b */ /* 0x001fd00000000102 */
[----:B------:R-:W-:-:S08]  /*00d0*/  DFMA R4, R4, R4, R4 ;  /* 0x000000040404722b */ /* 0x000fd00000000004 */
[----:B------:R-:W-:-:S08]  /*00e0*/  DFMA R4, R2, R4, R2 ;  /* 0x000000040204722b */ /* 0x000fd00000000002 */
[----:B------:R-:W-:-:S08]  /*00f0*/  DFMA R2, -R8, R4, 1 ;  /* 0x3ff000000802742b */ /* 0x000fd00000000104 */
[----:B------:R-:W-:-:S08]  /*0100*/  DFMA R2, R4, R2, R4 ;  /* 0x000000020402722b */ /* 0x000fd00000000004 */
[----:B------:R-:W-:-:S08]  /*0110*/  DMUL R4, R10, R2 ;  /* 0x000000020a047228 */ /* 0x000fd00000000000 */
[----:B------:R-:W-:-:S08]  /*0120*/  DFMA R12, -R8, R4, R10 ;  /* 0x00000004080c722b */ /* 0x000fd0000000010a */
[----:B------:R-:W-:Y:S01]  /*0130*/  DFMA R4, R2, R12, R4 ;  /* 0x0000000c0204722b */ /* 0x000fe20000000004 */
[----:B--2---:R-:W-:-:S09]  /*0140*/  IMAD R2, R6, UR6, R7 ;  /* 0x0000000606027c24 */ /* 0x004fd2000f8e0207 */
[----:B------:R-:W-:-:S05]  /*0150*/  FFMA R0, RZ, R9, R5 ;  /* 0x00000009ff007223 */ /* 0x000fca0000000005 */
[----:B------:R-:W-:-:S13]  /*0160*/  FSETP.GT.AND P0, PT, |R0|, 1.469367938527859385e-39, PT ;  /* 0x001000000000780b */ /* 0x000fda0003f04200 */
[----:B------:R-:W-:Y:S05]  /*0170*/  @P0 BRA P1, `(.L_x_0) ;  /* 0x0000000000180947 */ /* 0x000fea0000800000 */
[----:B------:R-:W-:Y:S01]  /*0180*/  IMAD.MOV.U32 R12, RZ, RZ, R8 ;  /* 0x000000ffff0c7224 */ /* 0x000fe200078e0008 */
[----:B------:R-:W-:Y:S01]  /*0190*/  MOV R0, 0x1c0 ;  /* 0x000001c000007802 */ /* 0x000fe20000000f00 */
[----:B------:R-:W-:-:S07]  /*01a0*/  IMAD.MOV.U32 R13, RZ, RZ, R9 ;  /* 0x000000ffff0d7224 */ /* 0x000fce00078e0009 */
[----:B------:R-:W-:Y:S05]  /*01b0*/  CALL.REL.NOINC `($__internal_0_$__cuda_sm20_div_rn_f64_full) ;  /* 0x0000000800f07944 */ /* 0x000fea0003c00000 */
[----:B------:R-:W-:Y:S02]  /*01c0*/  IMAD.MOV.U32 R4, RZ, RZ, R20 ;  /* 0x000000ffff047224 */ /* 0x000fe400078e0014 */
[----:B------:R-:W-:-:S07]  /*01d0*/  IMAD.MOV.U32 R5, RZ, RZ, R21 ;  /* 0x000000ffff057224 */ /* 0x000fce00078e0015 */
.L_x_0:
[----:B------:R-:W0:Y:S01]  /*01e0*/  LDCU.64 UR8, c[0x0][0x388] ;  /* 0x00007100ff0877ac */ /* 0x000e220008000a00 */
[----:B------:R-:W1:Y:S01]  /*01f0*/  S2UR UR5, SR_CgaCtaId ;  /* 0x00000000000579c3 */ /* 0x000e620000008800 */
[----:B------:R-:W2:Y:S01]  /*0200*/  I2F.F64.U32 R16, R2 ;  /* 0x0000000200107312 */ /* 0x000ea20000201800 */
[----:B------:R-:W-:Y:S01]  /*0210*/  BSSY.RECONVERGENT B0, `(.L_x_1) ;  /* 0x0000042000007945 */ /* 0x000fe20003800200 */
[----:B------:R-:W2:Y:S01]  /*0220*/  LDCU.64 UR10, c[0x0][0x390] ;  /* 0x00007200ff0a77ac */ /* 0x000ea20008000a00 */
[----:B------:R-:W-:Y:S01]  /*0230*/  UMOV UR4, 0x400 ;  /* 0x0000040000047882 */ /* 0x000fe20000000000 */
[----:B0-----:R-:W-:-:S04]  /*0240*/  ISETP.GE.U32.AND P0, PT, R2, UR8, PT ;  /* 0x0000000802007c0c */ /* 0x001fc8000bf06070 */
[----:B------:R-:W-:Y:S01]  /*0250*/  ISETP.GE.AND.EX P0, PT, RZ, UR9, PT, P0 ;  /* 0x00000009ff007c0c */ /* 0x000fe2000bf06300 */
[----:B--2---:R-:W-:Y:S01]  /*0260*/  DFMA R16, R16, R4, UR10 ;  /* 0x0000000a10107e2b */ /* 0x004fe20008000004 */
[----:B-1----:R-:W-:-:S06]  /*0270*/  ULEA UR4, UR5, UR4, 0x18 ;  /* 0x0000000405047291 */ /* 0x002fcc000f8ec0ff */
[----:B------:R-:W-:-:S05]  /*0280*/  LEA R8, R7, UR4, 0x3 ;  /* 0x0000000407087c11 */ /* 0x000fca000f8e18ff */
[----:B------:R-:W-:Y:S05]  /*0290*/  @P0 BRA `(.L_x_2) ;  /* 0x0000000000e00947 */ /* 0x000fea0003800000 */
[C---:B------:R-:W-:Y:S01]  /*02a0*/  DMUL R2, R16.reuse, R16 ;  /* 0x0000001010027228 */ /* 0x040fe20000000000 */
[----:B------:R-:W-:Y:S07]  /*02b0*/  BSSY.RECONVERGENT B1, `(.L_x_3) ;  /* 0x0000016000017945 */ /* 0x000fee0003800200 */
[----:B------:R-:W-:-:S08]  /*02c0*/  DFMA R2, R16, R2, 1 ;  /* 0x3ff000001002742b */ /* 0x000fd00000000002 */
[----:B------:R-:W-:Y:S01]  /*02d0*/  DMUL R12, R2, R2 ;  /* 0x00000002020c7228 */ /* 0x000fe20000000000 */
[----:B------:R-:W-:-:S05]  /*02e0*/  IMAD.MOV.U32 R2, RZ, RZ, 0x1 ;  /* 0x00000001ff027424 */ /* 0x000fca00078e00ff */
[----:B------:R-:W0:Y:S02]  /*02f0*/  MUFU.RCP64H R3, R13 ;  /* 0x0000000d00037308 */ /* 0x000e240000001800 */
[----:B0-----:R-:W-:-:S08]  /*0300*/  DFMA R10, -R12, R2, 1 ;  /* 0x3ff000000c0a742b */ /* 0x001fd00000000102 */
[----:B------:R-:W-:-:S08]  /*0310*/  DFMA R10, R10, R10, R10 ;  /* 0x0000000a0a0a722b */ /* 0x000fd0000000000a */
[----:B------:R-:W-:Y:S02]  /*0320*/  DFMA R2, R2, R10, R2 ;  /* 0x0000000a0202722b */ /* 0x000fe40000000002 */
[----:B------:R-:W-:-:S06]  /*0330*/  DMUL R10, R16, 9 ;  /* 0x40220000100a7828 */ /* 0x000fcc0000000000 */
[----:B------:R-:W-:-:S04]  /*0340*/  DFMA R14, -R12, R2, 1 ;  /* 0x3ff000000c0e742b */ /* 0x000fc80000000102 */
[----:B------:R-:W-:-:S04]  /*0350*/  FSETP.GEU.AND P1, PT, |R11|, 6.5827683646048100446e-37, PT ;  /* 0x036000000b00780b */ /* 0x000fc80003f2e200 */
[----:B------:R-:W-:-:S08]  /*0360*/  DFMA R2, R2, R14, R2 ;  /* 0x0000000e0202722b */ /* 0x000fd00000000002 */
[----:B------:R-:W-:-:S08]  /*0370*/  DMUL R14, R10, R2 ;  /* 0x000000020a0e7228 */ /* 0x000fd00000000000 */
[----:B------:R-:W-:-:S08]  /*0380*/  DFMA R18, -R12, R14, R10 ;  /* 0x0000000e0c12722b */ /* 0x000fd0000000010a */
[----:B------:R-:W-:-:S10]  /*0390*/  DFMA R2, R2, R18, R14 ;  /* 0x000000120202722b */ /* 0x000fd4000000000e */
[----:B------:R-:W-:-:S05]  /*03a0*/  FFMA R0, RZ, R13, R3 ;  /* 0x0000000dff007223 */ /* 0x000fca0000000003 */
[----:B------:R-:W-:-:S13]  /*03b0*/  FSETP.GT.AND P0, PT, |R0|, 1.469367938527859385e-39, PT ;  /* 0x001000000000780b */ /* 0x000fda0003f04200 */
[----:B------:R-:W-:Y:S05]  /*03c0*/  @P0 BRA P1, `(.L_x_4) ;  /* 0x0000000000100947 */ /* 0x000fea0000800000 */
[----:B------:R-:W-:-:S07]  /*03d0*/  MOV R0, 0x3f0 ;  /* 0x000003f000007802 */ /* 0x000fce0000000f00 */
[----:B------:R-:W-:Y:S05]  /*03e0*/  CALL.REL.NOINC `($__internal_0_$__cuda_sm20_div_rn_f64_full) ;  /* 0x0000000800647944 */ /* 0x000fea0003c00000 */
[----:B------:R-:W-:Y:S02]  /*03f0*/  IMAD.MOV.U32 R2, RZ, RZ, R20 ;  /* 0x000000ffff027224 */ /* 0x000fe400078e0014 */
[----:B------:R-:W-:-:S07]  /*0400*/  IMAD.MOV.U32 R3, RZ, RZ, R21 ;  /* 0x000000ffff037224 */ /* 0x000fce00078e0015 */
.L_x_4:
[----:B------:R-:W-:Y:S05]  /*0410*/  BSYNC.RECONVERGENT B1 ;  /* 0x0000000000017941 */ /* 0x000fea0003800200 */
.L_x_3:
[----:B------:R-:W-:Y:S01]  /*0420*/  DADD R14, R16, R4 ;  /* 0x00000000100e7229 */ /* 0x000fe20000000004 */
[----:B------:R-:W-:Y:S07]  /*0430*/  BSSY.RECONVERGENT B1, `(.L_x_5) ;  /* 0x0000019000017945 */ /* 0x000fee0003800200 */
[----:B------:R-:W-:-:S08]  /*0440*/  DMUL R10, R14, R14 ;  /* 0x0000000e0e0a7228 */ /* 0x000fd00000000000 */
[C---:B------:R-:W-:Y:S02]  /*0450*/  DFMA R10, R14.reuse, R10, 1 ;  /* 0x3ff000000e0a742b */ /* 0x040fe4000000000a */
[----:B------:R-:W-:-:S06]  /*0460*/  DMUL R14, R14, 9 ;  /* 0x402200000e0e7828 */ /* 0x000fcc0000000000 */
[----:B------:R-:W-:Y:S01]  /*0470*/  DMUL R12, R10, R10 ;  /* 0x0000000a0a0c7228 */ /* 0x000fe20000000000 */
[----:B------:R-:W-:-:S03]  /*0480*/  IMAD.MOV.U32 R10, RZ, RZ, 0x1 ;  /* 0x00000001ff0a7424 */ /* 0x000fc600078e00ff */
[----:B------:R-:W-:Y:S02]  /*0490*/  FSETP.GEU.AND P1, PT, |R15|, 6.5827683646048100446e-37, PT ;  /* 0x036000000f00780b */ /* 0x000fe40003f2e200 */
[----:B------:R-:W0:Y:S02]  /*04a0*/  MUFU.RCP64H R11, R13 ;  /* 0x0000000d000b7308 */ /* 0x000e240000001800 */
[----:B0-----:R-:W-:-:S08]  /*04b0*/  DFMA R16, -R12, R10, 1 ;  /* 0x3ff000000c10742b */ /* 0x001fd0000000010a */
[----:B------:R-:W-:-:S08]  /*04c0*/  DFMA R16, R16, R16, R16 ;  /* 0x000000101010722b */ /* 0x000fd00000000010 */
[----:B------:R-:W-:-:S08]  /*04d0*/  DFMA R16, R10, R16, R10 ;  /* 0x000000100a10722b */ /* 0x000fd0000000000a */
[----:B------:R-:W-:-:S08]  /*04e0*/  DFMA R10, -R12, R16, 1 ;  /* 0x3ff000000c0a742b */ /* 0x000fd00000000110 */
[----:B------:R-:W-:-:S08]  /*04f0*/  DFMA R10, R16, R10, R16 ;  /* 0x0000000a100a722b */ /* 0x000fd00000000010 */
[----:B------:R-:W-:-:S08]  /*0500*/  DMUL R16, R14, R10 ;  /* 0x0000000a0e107228 */ /* 0x000fd00000000000 */
[----:B------:R-:W-:-:S08]  /*0510*/  DFMA R18, -R12, R16, R14 ;  /* 0x000000100c12722b */ /* 0x000fd0000000010e */
[----:B------:R-:W-:-:S10]  /*0520*/  DFMA R10, R10, R18, R16 ;  /* 0x000000120a0a722b */ /* 0x000fd40000000010 */
        /* <DEDUP_REMOVED lines=9> */
.L_x_6:
[----:B------:R-:W-:Y:S05]  /*05c0*/  BSYNC.RECONVERGENT B1 ;  /* 0x0000000000017941 */ /* 0x000fea0003800200 */
.L_x_5:
[----:B------:R-:W-:-:S08]  /*05d0*/  DADD R2, R10, R2 ;  /* 0x000000000a027229 */ /* 0x000fd00000000002 */
[----:B------:R-:W-:-:S08]  /*05e0*/  DMUL R2, R2, 0.5 ;  /* 0x3fe0000002027828 */ /* 0x000fd00000000000 */
[----:B------:R-:W-:-:S07]  /*05f0*/  DMUL R2, R2, R4 ;  /* 0x0000000402027228 */ /* 0x000fce0000000000 */
[----:B------:R1:W-:Y:S01]  /*0600*/  STS.64 [R8], R2 ;  /* 0x0000000208007388 */ /* 0x0003e20000000a00 */
[----:B------:R-:W-:Y:S05]  /*0610*/  BRA `(.L_x_7) ;  /* 0x0000000000047947 */ /* 0x000fea0003800000 */
.L_x_2:
[----:B------:R0:W-:Y:S02]  /*0620*/  STS.64 [R8], RZ ;  /* 0x000000ff08007388 */ /* 0x0001e40000000a00 */
.L_x_7:
[----:B------:R-:W-:Y:S05]  /*0630*/  BSYNC.RECONVERGENT B0 ;  /* 0x0000000000007941 */ /* 0x000fea0003800200 */
.L_x_1:
[----:B------:R-:W-:-:S09]  /*0640*/  UIADD3 UR4, UPT, UPT, UR6, -0x1, URZ ;  /* 0xffffffff06047890 */ /* 0x000fd2000fffe0ff */
[----:B-1----:R-:W1:Y:S02]  /*0650*/  I2F.F64.U32 R2, UR4 ;  /* 0x0000000400027d12 */ /* 0x002e640008201800 */
[----:B-1----:R-:W-:Y:S01]  /*0660*/  ISETP.GT.AND P0, PT, R3, 0xfffff, PT ;  /* 0x000fffff0300780c */ /* 0x002fe20003f04270 */
[----:B------:R-:W-:Y:S02]  /*0670*/  IMAD.MOV.U32 R4, RZ, RZ, R2 ;  /* 0x000000ffff047224 */ /* 0x000fe400078e0002 */
[----:B------:R-:W-:-:S10]  /*0680*/  IMAD.MOV.U32 R5, RZ, RZ, R3 ;  /* 0x000000ffff057224 */ /* 0x000fd400078e0003 */
[----:B------:R-:W-:-:S10]  /*0690*/  @!P0 DMUL R4, R4, 1.80143985094819840000e+16 ;  /* 0x4350000004048828 */ /* 0x000fd40000000000 */
[----:B------:R-:W-:Y:S02]  /*06a0*/  @!P0 IMAD.MOV.U32 R3, RZ, RZ, R5 ;  /* 0x000000ffff038224 */ /* 0x000fe400078e0005 */
[----:B------:R-:W-:Y:S02]  /*06b0*/  @!P0 IMAD.MOV.U32 R2, RZ, RZ, R4 ;  /* 0x000000ffff028224 */ /* 0x000fe400078e0004 */
[----:B------:R-:W-:-:S05]  /*06c0*/  VIADD R0, R3, 0xffffffff ;  /* 0xffffffff03007836 */ /* 0x000fca0000000000 */
[----:B------:R-:W-:Y:S01]  /*06d0*/  ISETP.GT.U32.AND P1, PT, R0, 0x7feffffe, PT ;  /* 0x7feffffe0000780c */ /* 0x000fe20003f24070 */
[----:B------:R-:W-:Y:S02]  /*06e0*/  IMAD.MOV.U32 R0, RZ, RZ, -0x3ff ;  /* 0xfffffc01ff007424 */ /* 0x000fe400078e00ff */
[----:B------:R-:W-:-:S10]  /*06f0*/  @!P0 IMAD.MOV.U32 R0, RZ, RZ, -0x435 ;  /* 0xfffffbcbff008424 */ /* 0x000fd400078e00ff */
[----:B------:R-:W-:Y:S05]  /*0700*/  @P1 BRA `(.L_x_8) ;  /* 0x0000000400041947 */ /* 0x000fea0003800000 */
[----:B------:R-:W-:Y:S01]  /*0710*/  LOP3.LUT R4, R3, 0xfffff, RZ, 0xc0, !PT ;  /* 0x000fffff03047812 */ /* 0x000fe200078ec0ff */
[----:B------:R-:W-:Y:S01]  /*0720*/  IMAD.MOV.U32 R10, RZ, RZ, RZ ;  /* 0x000000ffff0a7224 */ /* 0x000fe200078e00ff */
[----:B------:R-:W-:Y:S01]  /*0730*/  UMOV UR4, 0x3ae80f1e ;  /* 0x3ae80f1e00047882 */ /* 0x000fe20000000000 */
[----:B------:R-:W-:Y:S01]  /*0740*/  IMAD.MOV.U32 R18, RZ, RZ, -0x748574fc ;  /* 0x8b7a8b04ff127424 */ /* 0x000fe200078e00ff */
[----:B------:R-:W-:Y:S01]  /*0750*/  LOP3.LUT R5, R4, 0x3ff00000, RZ, 0xfc, !PT ;  /* 0x3ff0000004057812 */ /* 0x000fe200078efcff */
[----:B------:R-:W-:Y:S01]  /*0760*/  IMAD.MOV.U32 R4, RZ, RZ, R2 ;  /* 0x000000ffff047224 */ /* 0x000fe200078e0002 */
[----:B------:R-:W-:Y:S01]  /*0770*/  UMOV UR5, 0x3eb1380b ;  /* 0x3eb1380b00057882 */ /* 0x000fe20000000000 */
[----:B------:R-:W-:Y:S01]  /*0780*/  IMAD.MOV.U32 R19, RZ, RZ, 0x3ed0ee25 ;  /* 0x3ed0ee25ff137424 */ /* 0x000fe200078e00ff */
[----:B------:R-:W-:Y:S01]  /*0790*/  ISETP.GE.U32.AND P0, PT, R5, 0x3ff6a09f, PT ;  /* 0x3ff6a09f0500780c */ /* 0x000fe20003f06070 */
[----:B------:R-:W-:Y:S01]  /*07a0*/  IMAD.MOV.U32 R21, RZ, RZ, 0x43300000 ;  /* 0x43300000ff157424 */ /* 0x000fe200078e00ff */
[----:B------:R-:W-:Y:S01]  /*07b0*/  LEA.HI R0, R3, R0, RZ, 0xc ;  /* 0x0000000003007211 */ /* 0x000fe200078f60ff */
[----:B------:R-:W-:Y:S01]  /*07c0*/  UMOV UR8, 0x80000000 ;  /* 0x8000000000087882 */ /* 0x000fe20000000000 */
[----:B------:R-:W-:-:S09]  /*07d0*/  UMOV UR9, 0x43300000 ;  /* 0x4330000000097882 */ /* 0x000fd20000000000 */
[----:B------:R-:W-:Y:S02]  /*07e0*/  @P0 VIADD R9, R5, 0xfff00000 ;  /* 0xfff0000005090836 */ /* 0x000fe40000000000 */
[----:B------:R-:W-:Y:S02]  /*07f0*/  @P0 VIADD R0, R0, 0x1 ;  /* 0x0000000100000836 */ /* 0x000fe40000000000 */
[----:B------:R-:W-:-:S03]  /*0800*/  @P0 IMAD.MOV.U32 R5, RZ, RZ, R9 ;  /* 0x000000ffff050224 */ /* 0x000fc600078e0009 */
[----:B------:R-:W-:-:S03]  /*0810*/  LOP3.LUT R20, R0, 0x80000000, RZ, 0x3c, !PT ;  /* 0x8000000000147812 */ /* 0x000fc600078e3cff */
[C---:B------:R-:W-:Y:S02]  /*0820*/  DADD R16, R4.reuse, 1 ;  /* 0x3ff0000004107429 */ /* 0x040fe40000000000 */
[----:B------:R-:W-:-:S04]  /*0830*/  DADD R4, R4, -1 ;  /* 0xbff0000004047429 */ /* 0x000fc80000000000 */
[----:B------:R-:W1:Y:S02]  /*0840*/  MUFU.RCP64H R11, R17 ;  /* 0x00000011000b7308 */ /* 0x000e640000001800 */
[----:B-1----:R-:W-:-:S08]  /*0850*/  DFMA R12, -R16, R10, 1 ;  /* 0x3ff00000100c742b */ /* 0x002fd0000000010a */
[----:B------:R-:W-:-:S08]  /*0860*/  DFMA R12, R12, R12, R12 ;  /* 0x0000000c0c0c722b */ /* 0x000fd0000000000c */
[----:B------:R-:W-:-:S08]  /*0870*/  DFMA R10, R10, R12, R10 ;  /* 0x0000000c0a0a722b */ /* 0x000fd0000000000a */
[----:B------:R-:W-:-:S08]  /*0880*/  DMUL R12, R4, R10 ;  /* 0x0000000a040c7228 */ /* 0x000fd00000000000 */
[----:B------:R-:W-:-:S08]  /*0890*/  DFMA R12, R4, R10, R12 ;  /* 0x0000000a040c722b */ /* 0x000fd0000000000c */
[----:B------:R-:W-:Y:S02]  /*08a0*/  DMUL R14, R12, R12 ;  /* 0x0000000c0c0e7228 */ /* 0x000fe40000000000 */
[----:B------:R-:W-:-:S06]  /*08b0*/  DADD R2, R4, -R12 ;  /* 0x0000000004027229 */ /* 0x000fcc000000080c */
[----:B------:R-:W-:Y:S01]  /*08c0*/  DFMA R16, R14, UR4, R18 ;  /* 0x000000040e107c2b */ /* 0x000fe20008000012 */
[----:B------:R-:W-:Y:S01]  /*08d0*/  UMOV UR4, 0x9f02676f ;  /* 0x9f02676f00047882 */ /* 0x000fe20000000000 */
[----:B------:R-:W-:Y:S01]  /*08e0*/  UMOV UR5, 0x3ef3b266 ;  /* 0x3ef3b26600057882 */ /* 0x000fe20000000000 */
[----:B------:R-:W-:Y:S02]  /*08f0*/  DADD R18, R2, R2 ;  /* 0x0000000002127229 */ /* 0x000fe40000000002 */
[----:B------:R-:W-:Y:S01]  /*0900*/  DADD R2, R20, -UR8 ;  /* 0x8000000814027e29 */ /* 0x000fe20008000000 */
[----:B------:R-:W-:Y:S01]  /*0910*/  UMOV UR8, 0xfefa39ef ;  /* 0xfefa39ef00087882 */ /* 0x000fe20000000000 */
[----:B------:R-:W-:Y:S01]  /*0920*/  UMOV UR9, 0x3fe62e42 ;  /* 0x3fe62e4200097882 */ /* 0x000fe20000000000 */
[----:B------:R-:W-:Y:S01]  /*0930*/  DFMA R16, R14, R16, UR4 ;  /* 0x000000040e107e2b */ /* 0x000fe20008000010 */
[----:B------:R-:W-:Y:S01]  /*0940*/  UMOV UR4, 0xa9ab0956 ;  /* 0xa9ab095600047882 */ /* 0x000fe20000000000 */
[----:B------:R-:W-:Y:S01]  /*0950*/  UMOV UR5, 0x3f1745cb ;  /* 0x3f1745cb00057882 */ /* 0x000fe20000000000 */
[----:B------:R-:W-:-:S02]  /*0960*/  DFMA R18, R4, -R12, R18 ;  /* 0x8000000c0412722b */ /* 0x000fc40000000012 */
[----:B------:R-:W-:-:S03]  /*0970*/  DFMA R4, R2, UR8, R12 ;  /* 0x0000000802047c2b */ /* 0x000fc6000800000c */
[----:B------:R-:W-:Y:S01]  /*0980*/  DFMA R16, R14, R16, UR4 ;  /* 0x000000040e107e2b */ /* 0x000fe20008000010 */
[----:B------:R-:W-:Y:S01]  /*0990*/  UMOV UR4, 0x2d1b5154 ;  /* 0x2d1b515400047882 */ /* 0x000fe20000000000 */
[----:B------:R-:W-:Y:S01]  /*09a0*/  UMOV UR5, 0x3f3c71c7 ;  /* 0x3f3c71c700057882 */ /* 0x000fe20000000000 */
[----:B------:R-:W-:-:S05]  /*09b0*/  DMUL R18, R10, R18 ;  /* 0x000000120a127228 */ /* 0x000fca0000000000 */
[----:B------:R-:W-:Y:S01]  /*09c0*/  DFMA R16, R14, R16, UR4 ;  /* 0x000000040e107e2b */ /* 0x000fe20008000010 */
[----:B------:R-:W-:Y:S01]  /*09d0*/  UMOV UR4, 0x923be72d ;  /* 0x923be72d00047882 */ /* 0x000fe20000000000 */
[----:B------:R-:W-:-:S06]  /*09e0*/  UMOV UR5, 0x3f624924 ;  /* 0x3f62492400057882 */ /* 0x000fcc0000000000 */
        /* <DEDUP_REMOVED lines=8> */
[----:B------:R-:W-:Y:S02]  /*0a70*/  UMOV UR5, 0x3fe62e42 ;  /* 0x3fe62e4200057882 */ /* 0x000fe40000000000 */
[----:B------:R-:W-:Y:S01]  /*0a80*/  DFMA R20, R2, -UR4, R4 ;  /* 0x8000000402147c2b */ /* 0x000fe20008000004 */
[----:B------:R-:W-:Y:S01]  /*0a90*/  UMOV UR4, 0x3b39803f ;  /* 0x3b39803f00047882 */ /* 0x000fe20000000000 */
[----:B------:R-:W-:Y:S02]  /*0aa0*/  UMOV UR5, 0x3c7abc9e ;  /* 0x3c7abc9e00057882 */ /* 0x000fe40000000000 */
[----:B------:R-:W-:-:S04]  /*0ab0*/  DMUL R16, R14, R16 ;  /* 0x000000100e107228 */ /* 0x000fc80000000000 */
[----:B------:R-:W-:-:S04]  /*0ac0*/  DADD R20, -R12, R20 ;  /* 0x000000000c147229 */ /* 0x000fc80000000114 */
[----:B------:R-:W-:-:S08]  /*0ad0*/  DFMA R16, R12, R16, R18 ;  /* 0x000000100c10722b */ /* 0x000fd00000000012 */
[----:B------:R-:W-:-:S08]  /*0ae0*/  DADD R16, R16, -R20 ;  /* 0x0000000010107229 */ /* 0x000fd00000000814 */
[----:B------:R-:W-:-:S08]  /*0af0*/  DFMA R16, R2, UR4, R16 ;  /* 0x0000000402107c2b */ /* 0x000fd00008000010 */
[----:B------:R-:W-:Y:S01]  /*0b00*/  DADD R4, R4, R16 ;  /* 0x0000000004047229 */ /* 0x000fe20000000010 */
[----:B------:R-:W-:Y:S10]  /*0b10*/  BRA `(.L_x_9) ;  /* 0x0000000000187947 */ /* 0x000ff40003800000 */
.L_x_8:
[----:B------:R-:W-:Y:S01]  /*0b20*/  IMAD.MOV.U32 R2, RZ, RZ, 0x0 ;  /* 0x00000000ff027424 */ /* 0x000fe200078e00ff */
[----:B------:R-:W-:Y:S01]  /*0b30*/  LOP3.LUT P0, RZ, R5, 0x7fffffff, RZ, 0xc0, !PT ;  /* 0x7fffffff05ff7812 */ /* 0x000fe2000780c0ff */
[----:B------:R-:W-:-:S06]  /*0b40*/  IMAD.MOV.U32 R3, RZ, RZ, 0x7ff00000 ;  /* 0x7ff00000ff037424 */ /* 0x000fcc00078e00ff */
[----:B------:R-:W-:-:S10]  /*0b50*/  DFMA R2, R4, R2, +INF ;  /* 0x7ff000000402742b */ /* 0x000fd40000000002 */
[----:B------:R-:W-:Y:S02]  /*0b60*/  FSEL R4, R2, RZ, P0 ;  /* 0x000000ff02047208 */ /* 0x000fe40000000000 */
[----:B------:R-:W-:-:S07]  /*0b70*/  FSEL R5, R3, -QNAN , P0 ;  /* 0xfff0000003057808 */ /* 0x000fce0000000000 */
.L_x_9:
[----:B------:R-:W-:Y:S01]  /*0b80*/  UMOV UR4, 0xffda0d24 ;  /* 0xffda0d2400047882 */ /* 0x000fe20000000000 */
[----:B------:R-:W-:Y:S02]  /*0b90*/  UMOV UR5, 0x3c7777d0 ;  /* 0x3c7777d000057882 */ /* 0x000fe40000000000 */
[----:B------:R-:W-:Y:S01]  /*0ba0*/  DMUL R2, R4, UR4 ;  /* 0x0000000404027c28 */ /* 0x000fe20008000000 */
[----:B------:R-:W-:Y:S01]  /*0bb0*/  UMOV UR4, 0x652b82fe ;  /* 0x652b82fe00047882 */ /* 0x000fe20000000000 */
[----:B------:R-:W-:-:S06]  /*0bc0*/  UMOV UR5, 0x3ff71547 ;  /* 0x3ff7154700057882 */ /* 0x000fcc0000000000 */
[----:B------:R-:W-:Y:S01]  /*0bd0*/  DFMA R2, R4, UR4, R2 ;  /* 0x0000000404027c2b */ /* 0x000fe20008000002 */
[----:B------:R-:W-:-:S09]  /*0be0*/  IMAD.MOV.U32 R5, RZ, RZ, 0x1 ;  /* 0x00000001ff057424 */ /* 0x000fd200078e00ff */
[----:B------:R-:W1:Y:S02]  /*0bf0*/  F2I.F64.TRUNC R2, R2 ;  /* 0x0000000200027311 */ /* 0x000e64000030d100 */
[----:B-1----:R-:W-:-:S07]  /*0c00*/  SHF.L.U32 R0, R5, R2, RZ ;  /* 0x0000000205007219 */ /* 0x002fce00000006ff */
.L_x_10:
[----:B------:R-:W-:-:S05]  /*0c10*/  IMAD.IADD R2, R7, 0x1, R0 ;  /* 0x0000000107027824 */ /* 0x000fca00078e0200 */
[----:B------:R-:W-:-:S04]  /*0c20*/  ISETP.GE.U32.AND P0, PT, R2, UR6, PT ;  /* 0x0000000602007c0c */ /* 0x000fc8000bf06070 */
[----:B------:R-:W-:-:S13]  /*0c30*/  ISETP.GE.U32.OR P0, PT, R7, R0, P0 ;  /* 0x000000000700720c */ /* 0x000fda0000706470 */
[----:B------:R-:W-:Y:S01]  /*0c40*/  @!P0 IMAD R9, R0, 0x8, R8 ;  /* 0x0000000800098824 */ /* 0x000fe200078e0208 */
[----:B------:R-:W-:Y:S04]  /*0c50*/  @!P0 LDS.64 R4, [R8] ;  /* 0x0000000008048984 */ /* 0x000fe80000000a00 */
[----:B------:R-:W1:Y:S02]  /*0c60*/  @!P0 LDS.64 R2, [R9] ;  /* 0x0000000009028984 */ /* 0x000e640000000a00 */
[----:B-1----:R-:W-:-:S07]  /*0c70*/  @!P0 DADD R2, R2, R4 ;  /* 0x0000000002028229 */ /* 0x002fce0000000004 */
[----:B------:R1:W-:Y:S01]  /*0c80*/  @!P0 STS.64 [R8], R2 ;  /* 0x0000000208008388 */ /* 0x0003e20000000a00 */
[----:B------:R-:W-:Y:S01]  /*0c90*/  BAR.SYNC.DEFER_BLOCKING 0x0 ;  /* 0x0000000000007b1d */ /* 0x000fe20000010000 */
[----:B------:R-:W-:Y:S02]  /*0ca0*/  ISETP.GT.U32.AND P0, PT, R0, 0x1, PT ;  /* 0x000000010000780c */ /* 0x000fe40003f04070 */
[----:B------:R-:W-:-:S11]  /*0cb0*/  SHF.R.U32.HI R0, RZ, 0x1, R0 ;  /* 0x00000001ff007819 */ /* 0x000fd60000011600 */
[----:B-1----:R-:W-:Y:S05]  /*0cc0*/  @P0 BRA `(.L_x_10) ;  /* 0xfffffffc00d00947 */ /* 0x002fea000383ffff */
[----:B------:R-:W-:-:S13]  /*0cd0*/  ISETP.NE.AND P0, PT, R7, RZ, PT ;  /* 0x000000ff0700720c */ /* 0x000fda0003f05270 */
[----:B------:R-:W-:Y:S05]  /*0ce0*/  @P0 EXIT ;  /* 0x000000000000094d */ /* 0x000fea0003800000 */
[----:B------:R-:W1:Y:S01]  /*0cf0*/  S2UR UR5, SR_CgaCtaId ;  /* 0x00000000000579c3 */ /* 0x000e620000008800 */
[----:B------:R-:W-:-:S07]  /*0d00*/  UMOV UR4, 0x400 ;  /* 0x0000040000047882 */ /* 0x000fce0000000000 */
[----:B------:R-:W2:Y:S01]  /*0d10*/  LDC.64 R4, c[0x0][0x380] ;  /* 0x0000e000ff047b82 */ /* 0x000ea20000000a00 */
[----:B-1----:R-:W-:Y:S01]  /*0d20*/  ULEA UR4, UR5, UR4, 0x18 ;  /* 0x0000000405047291 */ /* 0x002fe2000f8ec0ff */
[----:B--2---:R-:W-:-:S08]  /*0d30*/  IMAD.WIDE.U32 R6, R6, 0x8, R4 ;  /* 0x0000000806067825 */ /* 0x004fd000078e0004 */
[----:B------:R-:W1:Y:S02]  /*0d40*/  LDS.64 R2, [UR4] ;  /* 0x00000004ff027984 */ /* 0x000e640008000a00 */
[----:B------:R-:W1:Y:S02]  /*0d50*/  LDCU.64 UR4, c[0x0][0x358] ;  /* 0x00006b00ff0477ac */ /* 0x000e640008000a00 */
[----:B-1----:R-:W-:Y:S01]  /*0d60*/  STG.E.64 desc[UR4][R6.64], R2 ;  /* 0x0000000206007986 */ /* 0x002fe2000c101b04 */
[----:B------:R-:W-:Y:S05]  /*0d70*/  EXIT ;  /* 0x000000000000794d */ /* 0x000fea0003800000 */
        .weak           $__internal_0_$__cuda_sm20_div_rn_f64_full
        .type           $__internal_0_$__cuda_sm20_div_rn_f64_full,@function
        .size           $__internal_0_$__cuda_sm20_div_rn_f64_full,(.L_x_17 - $__internal_0_$__cuda_sm20_div_rn_f64_full)
$__internal_0_$__cuda_sm20_div_rn_f64_full:
[C---:B------:R-:W-:Y:S01]  /*0d80*/  FSETP.GEU.AND P0, PT, |R13|.reuse, 1.469367938527859385e-39, PT ;  /* 0x001000000d00780b */ /* 0x040fe20003f0e200 */
[----:B------:R-:W-:Y:S01]  /*0d90*/  IMAD.MOV.U32 R18, RZ, RZ, 0x1 ;  /* 0x00000001ff127424 */ /* 0x000fe200078e00ff */
[----:B------:R-:W-:Y:S01]  /*0da0*/  LOP3.LUT R14, R13, 0x800fffff, RZ, 0xc0, !PT ;  /* 0x800fffff0d0e7812 */ /* 0x000fe200078ec0ff */
[----:B------:R-:W-:Y:S01]  /*0db0*/  IMAD.MOV.U32 R26, RZ, RZ, 0x1ca00000 ;  /* 0x1ca00000ff1a7424 */ /* 0x000fe200078e00ff */
[C---:B------:R-:W-:Y:S01]  /*0dc0*/  FSETP.GEU.AND P2, PT, |R11|.reuse, 1.469367938527859385e-39, PT ;  /* 0x001000000b00780b */ /* 0x040fe20003f4e200 */
[----:B------:R-:W-:Y:S01]  /*0dd0*/  BSSY.RECONVERGENT B2, `(.L_x_11) ;  /* 0x0000052000027945 */ /* 0x000fe20003800200 */
[----:B------:R-:W-:Y:S01]  /*0de0*/  LOP3.LUT R15, R14, 0x3ff00000, RZ, 0xfc, !PT ;  /* 0x3ff000000e0f7812 */ /* 0x000fe200078efcff */
[----:B------:R-:W-:Y:S01]  /*0df0*/  IMAD.MOV.U32 R14, RZ, RZ, R12 ;  /* 0x000000ffff0e7224 */ /* 0x000fe200078e000c */
[----:B------:R-:W-:Y:S02]  /*0e00*/  LOP3.LUT R9, R11, 0x7ff00000, RZ, 0xc0, !PT ;  /* 0x7ff000000b097812 */ /* 0x000fe400078ec0ff */
[----:B------:R-:W-:-:S03]  /*0e10*/  LOP3.LUT R28, R13, 0x7ff00000, RZ, 0xc0, !PT ;  /* 0x7ff000000d1c7812 */ /* 0x000fc600078ec0ff */
[----:B------:R-:W-:Y:S01]  /*0e20*/  @!P0 DMUL R14, R12, 8.98846567431157953865e+307 ;  /* 0x7fe000000c0e8828 */ /* 0x000fe20000000000 */
[----:B------:R-:W-:Y:S01]  /*0e30*/  ISETP.GE.U32.AND P1, PT, R9, R28, PT ;  /* 0x0000001c0900720c */ /* 0x000fe20003f26070 */
[----:B------:R-:W-:Y:S02]  /*0e40*/  IMAD.MOV.U32 R27, RZ, RZ, R9 ;  /* 0x000000ffff1b7224 */ /* 0x000fe400078e0009 */
[----:B------:R-:W-:Y:S01]  /*0e50*/  @!P2 LOP3.LUT R20, R13, 0x7ff00000, RZ, 0xc0, !PT ;  /* 0x7ff000000d14a812 */ /* 0x000fe200078ec0ff */
[----:B------:R-:W-:Y:S01]  /*0e60*/  @!P2 IMAD.MOV.U32 R24, RZ, RZ, RZ ;  /* 0x000000ffff18a224 */ /* 0x000fe200078e00ff */
[----:B------:R-:W0:Y:S02]  /*0e70*/  MUFU.RCP64H R19, R15 ;  /* 0x0000000f00137308 */ /* 0x000e240000001800 */
[----:B------:R-:W-:Y:S02]  /*0e80*/  @!P2 ISETP.GE.U32.AND P3, PT, R9, R20, PT ;  /* 0x000000140900a20c */ /* 0x000fe40003f66070 */
[----:B------:R-:W-:-:S02]  /*0e90*/  @!P0 LOP3.LUT R28, R15, 0x7ff00000, RZ, 0xc0, !PT ;  /* 0x7ff000000f1c8812 */ /* 0x000fc400078ec0ff */
[----:B------:R-:W-:-:S03]  /*0ea0*/  @!P2 SEL R21, R26, 0x63400000, !P3 ;  /* 0x634000001a15a807 */ /* 0x000fc60005800000 */
[----:B------:R-:W-:Y:S01]  /*0eb0*/  VIADD R29, R28, 0xffffffff ;  /* 0xffffffff1c1d7836 */ /* 0x000fe20000000000 */
[----:B------:R-:W-:-:S04]  /*0ec0*/  @!P2 LOP3.LUT R21, R21, 0x80000000, R11, 0xf8, !PT ;  /* 0x800000001515a812 */ /* 0x000fc800078ef80b */
[----:B------:R-:W-:Y:S01]  /*0ed0*/  @!P2 LOP3.LUT R25, R21, 0x100000, RZ, 0xfc, !PT ;  /* 0x001000001519a812 */ /* 0x000fe200078efcff */
[----:B0-----:R-:W-:-:S08]  /*0ee0*/  DFMA R22, R18, -R14, 1 ;  /* 0x3ff000001216742b */ /* 0x001fd0000000080e */
[----:B------:R-:W-:-:S08]  /*0ef0*/  DFMA R22, R22, R22, R22 ;  /* 0x000000161616722b */ /* 0x000fd00000000016 */
[----:B------:R-:W-:Y:S01]  /*0f00*/  DFMA R22, R18, R22, R18 ;  /* 0x000000161216722b */ /* 0x000fe20000000012 */
[----:B------:R-:W-:Y:S01]  /*0f10*/  SEL R19, R26, 0x63400000, !P1 ;  /* 0x634000001a137807 */ /* 0x000fe20004800000 */
[----:B------:R-:W-:-:S03]  /*0f20*/  IMAD.MOV.U32 R18, RZ, RZ, R10 ;  /* 0x000000ffff127224 */ /* 0x000fc600078e000a */
[----:B------:R-:W-:-:S03]  /*0f30*/  LOP3.LUT R19, R19, 0x800fffff, R11, 0xf8, !PT ;  /* 0x800fffff13137812 */ /* 0x000fc600078ef80b */
[----:B------:R-:W-:-:S03]  /*0f40*/  DFMA R20, R22, -R14, 1 ;  /* 0x3ff000001614742b */ /* 0x000fc6000000080e */
[----:B------:R-:W-:-:S05]  /*0f50*/  @!P2 DFMA R18, R18, 2, -R24 ;  /* 0x400000001212a82b */ /* 0x000fca0000000818 */
[----:B------:R-:W-:-:S05]  /*0f60*/  DFMA R20, R22, R20, R22 ;  /* 0x000000141614722b */ /* 0x000fca0000000016 */
[----:B------:R-:W-:-:S03]  /*0f70*/  @!P2 LOP3.LUT R27, R19, 0x7ff00000, RZ, 0xc0, !PT ;  /* 0x7ff00000131ba812 */ /* 0x000fc600078ec0ff */
[----:B------:R-:W-:Y:S02]  /*0f80*/  DMUL R22, R20, R18 ;  /* 0x0000001214167228 */ /* 0x000fe40000000000 */
[----:B------:R-:W-:-:S05]  /*0f90*/  VIADD R24, R27, 0xffffffff ;  /* 0xffffffff1b187836 */ /* 0x000fca0000000000 */
[----:B------:R-:W-:Y:S01]  /*0fa0*/  ISETP.GT.U32.AND P0, PT, R24, 0x7feffffe, PT ;  /* 0x7feffffe1800780c */ /* 0x000fe20003f04070 */
[----:B------:R-:W-:-:S03]  /*0fb0*/  DFMA R24, R22, -R14, R18 ;  /* 0x8000000e1618722b */ /* 0x000fc60000000012 */
[----:B------:R-:W-:-:S05]  /*0fc0*/  ISETP.GT.U32.OR P0, PT, R29, 0x7feffffe, P0 ;  /* 0x7feffffe1d00780c */ /* 0x000fca0000704470 */
[----:B------:R-:W-:-:S08]  /*0fd0*/  DFMA R24, R20, R24, R22 ;  /* 0x000000181418722b */ /* 0x000fd00000000016 */
[----:B------:R-:W-:Y:S05]  /*0fe0*/  @P0 BRA `(.L_x_12) ;  /* 0x00000000006c0947 */ /* 0x000fea0003800000 */
[----:B------:R-:W-:-:S04]  /*0ff0*/  LOP3.LUT R20, R13, 0x7ff00000, RZ, 0xc0, !PT ;  /* 0x7ff000000d147812 */ /* 0x000fc800078ec0ff */
[CC--:B------:R-:W-:Y:S02]  /*1000*/  VIADDMNMX R10, R9.reuse, -R20.reuse, 0xb9600000, !PT ;  /* 0xb9600000090a7446 */ /* 0x0c0fe40007800914 */
[----:B------:R-:W-:Y:S02]  /*1010*/  ISETP.GE.U32.AND P0, PT, R9, R20, PT ;  /* 0x000000140900720c */ /* 0x000fe40003f06070 */
[----:B------:R-:W-:Y:S01]  /*1020*/  VIMNMX R9, PT, PT, R10, 0x46a00000, PT ;  /* 0x46a000000a097848 */ /* 0x000fe20003fe0100 */
[----:B------:R-:W-:Y:S01]  /*1030*/  IMAD.MOV.U32 R10, RZ, RZ, RZ ;  /* 0x000000ffff0a7224 */ /* 0x000fe200078e00ff */
[----:B------:R-:W-:-:S05]  /*1040*/  SEL R26, R26, 0x63400000, !P0 ;  /* 0x634000001a1a7807 */ /* 0x000fca0004000000 */
[----:B------:R-:W-:-:S04]  /*1050*/  IMAD.IADD R9, R9, 0x1, -R26 ;  /* 0x0000000109097824 */ /* 0x000fc800078e0a1a */
[----:B------:R-:W-:-:S06]  /*1060*/  VIADD R11, R9, 0x7fe00000 ;  /* 0x7fe00000090b7836 */ /* 0x000fcc0000000000 */
[----:B------:R-:W-:-:S10]  /*1070*/  DMUL R20, R24, R10 ;  /* 0x0000000a18147228 */ /* 0x000fd40000000000 */
[----:B------:R-:W-:-:S13]  /*1080*/  FSETP.GTU.AND P0, PT, |R21|, 1.469367938527859385e-39, PT ;  /* 0x001000001500780b */ /* 0x000fda0003f0c200 */
[----:B------:R-:W-:Y:S05]  /*1090*/  @P0 BRA `(.L_x_13) ;  /* 0x0000000000940947 */ /* 0x000fea0003800000 */
[----:B------:R-:W-:Y:S01]  /*10a0*/  DFMA R14, R24, -R14, R18 ;  /* 0x8000000e180e722b */ /* 0x000fe20000000012 */
[----:B------:R-:W-:-:S09]  /*10b0*/  IMAD.MOV.U32 R12, RZ, RZ, RZ ;  /* 0x000000ffff0c7224 */ /* 0x000fd200078e00ff */
[C---:B------:R-:W-:Y:S02]  /*10c0*/  FSETP.NEU.AND P0, PT, R15.reuse, RZ, PT ;  /* 0x000000ff0f00720b */ /* 0x040fe40003f0d000 */
[----:B------:R-:W-:-:S04]  /*10d0*/  LOP3.LUT R19, R15, 0x80000000, R13, 0x48, !PT ;  /* 0x800000000f137812 */ /* 0x000fc800078e480d */
[----:B------:R-:W-:-:S07]  /*10e0*/  LOP3.LUT R13, R19, R11, RZ, 0xfc, !PT ;  /* 0x0000000b130d7212 */ /* 0x000fce00078efcff */
[----:B------:R-:W-:Y:S05]  /*10f0*/  @!P0 BRA `(.L_x_13) ;  /* 0x00000000007c8947 */ /* 0x000fea0003800000 */
[----:B------:R-:W-:Y:S01]  /*1100*/  IMAD.MOV R11, RZ, RZ, -R9 ;  /* 0x000000ffff0b7224 */ /* 0x000fe200078e0a09 */
[----:B------:R-:W-:Y:S01]  /*1110*/  DMUL.RP R12, R24, R12 ;  /* 0x0000000c180c7228 */ /* 0x000fe20000008000 */
[----:B------:R-:W-:Y:S01]  /*1120*/  IMAD.MOV.U32 R10, RZ, RZ, RZ ;  /* 0x000000ffff0a7224 */ /* 0x000fe200078e00ff */
[----:B------:R-:W-:-:S05]  /*1130*/  IADD3 R9, PT, PT, -R9, -0x43300000, RZ ;  /* 0xbcd0000009097810 */ /* 0x000fca0007ffe1ff */
[----:B------:R-:W-:-:S03]  /*1140*/  DFMA R10, R20, -R10, R24 ;  /* 0x8000000a140a722b */ /* 0x000fc60000000018 */
[----:B------:R-:W-:-:S07]  /*1150*/  LOP3.LUT R19, R13, R19, RZ, 0x3c, !PT ;  /* 0x000000130d137212 */ /* 0x000fce00078e3cff */
[----:B------:R-:W-:-:S04]  /*1160*/  FSETP.NEU.AND P0, PT, |R11|, R9, PT ;  /* 0x000000090b00720b */ /* 0x000fc80003f0d200 */
[----:B------:R-:W-:Y:S02]  /*1170*/  FSEL R20, R12, R20, !P0 ;  /* 0x000000140c147208 */ /* 0x000fe40004000000 */
[----:B------:R-:W-:Y:S01]  /*1180*/  FSEL R21, R19, R21, !P0 ;  /* 0x0000001513157208 */ /* 0x000fe20004000000 */
[----:B------:R-:W-:Y:S06]  /*1190*/  BRA `(.L_x_13) ;  /* 0x0000000000547947 */ /* 0x000fec0003800000 */
.L_x_12:
[----:B------:R-:W-:-:S14]  /*11a0*/  DSETP.NAN.AND P0, PT, R10, R10, PT ;  /* 0x0000000a0a00722a */ /* 0x000fdc0003f08000 */
[----:B------:R-:W-:Y:S05]  /*11b0*/  @P0 BRA `(.L_x_14) ;  /* 0x0000000000440947 */ /* 0x000fea0003800000 */
[----:B------:R-:W-:-:S14]  /*11c0*/  DSETP.NAN.AND P0, PT, R12, R12, PT ;  /* 0x0000000c0c00722a */ /* 0x000fdc0003f08000 */
[----:B------:R-:W-:Y:S05]  /*11d0*/  @P0 BRA `(.L_x_15) ;  /* 0x0000000000300947 */ /* 0x000fea0003800000 */
[----:B------:R-:W-:Y:S01]  /*11e0*/  ISETP.NE.AND P0, PT, R27, R28, PT ;  /* 0x0000001c1b00720c */ /* 0x000fe20003f05270 */
[----:B------:R-:W-:Y:S02]  /*11f0*/  IMAD.MOV.U32 R20, RZ, RZ, 0x0 ;  /* 0x00000000ff147424 */ /* 0x000fe400078e00ff */
[----:B------:R-:W-:-:S10]  /*1200*/  IMAD.MOV.U32 R21, RZ, RZ, -0x80000 ;  /* 0xfff80000ff157424 */ /* 0x000fd400078e00ff */
[----:B------:R-:W-:Y:S05]  /*1210*/  @!P0 BRA `(.L_x_13) ;  /* 0x0000000000348947 */ /* 0x000fea0003800000 */
[----:B------:R-:W-:Y:S02]  /*1220*/  ISETP.NE.AND P0, PT, R27, 0x7ff00000, PT ;  /* 0x7ff000001b00780c */ /* 0x000fe40003f05270 */
[----:B------:R-:W-:Y:S02]  /*1230*/  LOP3.LUT R21, R11, 0x80000000, R13, 0x48, !PT ;  /* 0x800000000b157812 */ /* 0x000fe400078e480d */
[----:B------:R-:W-:-:S13]  /*1240*/  ISETP.EQ.OR P0, PT, R28, RZ, !P0 ;  /* 0x000000ff1c00720c */ /* 0x000fda0004702670 */
[----:B------:R-:W-:Y:S01]  /*1250*/  @P0 LOP3.LUT R9, R21, 0x7ff00000, RZ, 0xfc, !PT ;  /* 0x7ff0000015090812 */ /* 0x000fe200078efcff */
[----:B------:R-:W-:Y:S02]  /*1260*/  @!P0 IMAD.MOV.U32 R20, RZ, RZ, RZ ;  /* 0x000000ffff148224 */ /* 0x000fe400078e00ff */
[----:B------:R-:W-:Y:S02]  /*1270*/  @P0 IMAD.MOV.U32 R20, RZ, RZ, RZ ;  /* 0x000000ffff140224 */ /* 0x000fe400078e00ff */
[----:B------:R-:W-:Y:S01]  /*1280*/  @P0 IMAD.MOV.U32 R21, RZ, RZ, R9 ;  /* 0x000000ffff150224 */ /* 0x000fe200078e0009 */
[----:B------:R-:W-:Y:S06]  /*1290*/  BRA `(.L_x_13) ;  /* 0x0000000000147947 */ /* 0x000fec0003800000 */
.L_x_15:
[----:B------:R-:W-:Y:S01]  /*12a0*/  LOP3.LUT R21, R13, 0x80000, RZ, 0xfc, !PT ;  /* 0x000800000d157812 */ /* 0x000fe200078efcff */
[----:B------:R-:W-:Y:S01]  /*12b0*/  IMAD.MOV.U32 R20, RZ, RZ, R12 ;  /* 0x000000ffff147224 */ /* 0x000fe200078e000c */
[----:B------:R-:W-:Y:S06]  /*12c0*/  BRA `(.L_x_13) ;  /* 0x0000000000087947 */ /* 0x000fec0003800000 */
.L_x_14:
[----:B------:R-:W-:Y:S01]  /*12d0*/  LOP3.LUT R21, R11, 0x80000, RZ, 0xfc, !PT ;  /* 0x000800000b157812 */ /* 0x000fe200078efcff */
[----:B------:R-:W-:-:S07]  /*12e0*/  IMAD.MOV.U32 R20, RZ, RZ, R10 ;  /* 0x000000ffff147224 */ /* 0x000fce00078e000a */
.L_x_13:
[----:B------:R-:W-:Y:S05]  /*12f0*/  BSYNC.RECONVERGENT B2 ;  /* 0x0000000000027941 */ /* 0x000fea0003800200 */
.L_x_11:
[----:B------:R-:W-:Y:S02]  /*1300*/  IMAD.MOV.U32 R10, RZ, RZ, R0 ;  /* 0x000000ffff0a7224 */ /* 0x000fe400078e0000 */
[----:B------:R-:W-:-:S04]  /*1310*/  IMAD.MOV.U32 R11, RZ, RZ, 0x0 ;  /* 0x00000000ff0b7424 */ /* 0x000fc800078e00ff */
[----:B------:R-:W-:Y:S05]  /*1320*/  RET.REL.NODEC R10 `(_Z11area_kernelPdldd) ;  /* 0xffffffec0a347950 */ /* 0x000fea0003c3ffff */
.L_x_16:
[----:B------:R-:W-:-:S00]  /*1330*/  BRA `(.L_x_16) ;  /* 0xfffffffc00fc7947 */ /* 0x000fc0000383ffff */
[----:B------:R-:W-:-:S00]  /*1340*/  NOP ;  /* 0x0000000000007918 */ /* 0x000fc00000000000 */
        /* <DEDUP_REMOVED lines=11> */
.L_x_17:


//--------------------- .nv.shared._Z11area_kernelPdldd --------------------------
	.section	.nv.shared._Z11area_kernelPdldd,"aw",@nobits
	.sectionflags	@""
	.align	16
	.zero		1024


//--------------------- .nv.shared.reserved.0     --------------------------
	.section	.nv.shared.reserved.0,"aw",@nobits
	.weak		__nv_reservedSMEM_offset_0_alias
	.size		__nv_reservedSMEM_offset_0_alias, 0, 64
	.other		__nv_reservedSMEM_offset_0_alias,@"STO_CUDA_RESERVED_SHARED STV_DEFAULT"
__nv_reservedSMEM_offset_0_alias:
	.zero		0
	.zero		64


//--------------------- .nv.constant0._Z11area_kernelPdldd --------------------------
	.section	.nv.constant0._Z11area_kernelPdldd,"a",@progbits
	.sectionflags	@""
	.align	4
.nv.constant0._Z11area_kernelPdldd:
	.zero		928


//--------------------- SYMBOLS --------------------------

	.type		.nv.reservedSmem.offset0,@object
	.size		.nv.reservedSmem.offset0,0x4
	.type		.nv.reservedSmem.cap,@object
	.size		.nv.reservedSmem.cap,0x4
